//
// Generated by NVIDIA NVVM Compiler
//
// Compiler Build ID: CL-36424714
// Cuda compilation tools, release 13.0, V13.0.88
// Based on NVVM 20.0.0
//

.version 9.0
.target sm_100
.address_size 64

	// .globl	tanh32

.visible .entry tanh32(
	.param .u64 .ptr .align 1 tanh32_param_0,
	.param .u32 tanh32_param_1
)
{
	.reg .pred 	%p<4>;
	.reg .b32 	%r<18>;
	.reg .b32 	%f<17>;
	.reg .b64 	%rd<5>;

	ld.param.u64 	%rd1, [tanh32_param_0];
	ld.param.u32 	%r2, [tanh32_param_1];
	mov.u32 	%r3, %ctaid.x;
	mov.u32 	%r4, %ctaid.y;
	mov.u32 	%r5, %nctaid.x;
	mov.u32 	%r6, %nctaid.y;
	mov.u32 	%r7, %ctaid.z;
	mad.lo.s32 	%r8, %r7, %r6, %r4;
	mad.lo.s32 	%r9, %r8, %r5, %r3;
	mov.u32 	%r10, %ntid.x;
	mov.u32 	%r11, %ntid.y;
	mov.u32 	%r12, %ntid.z;
	mov.u32 	%r13, %tid.z;
	mov.u32 	%r14, %tid.y;
	mov.u32 	%r15, %tid.x;
	mad.lo.s32 	%r16, %r9, %r12, %r13;
	mad.lo.s32 	%r17, %r16, %r11, %r14;
	mad.lo.s32 	%r1, %r17, %r10, %r15;
	setp.ge.s32 	%p1, %r1, %r2;
	@%p1 bra 	$L__BB0_2;
	cvta.to.global.u64 	%rd2, %rd1;
	mul.wide.s32 	%rd3, %r1, 4;
	add.s64 	%rd4, %rd2, %rd3;
	ld.global.f32 	%f1, [%rd4];
	abs.f32 	%f2, %f1;
	mul.f32 	%f3, %f2, 0f4038AA3B;
	ex2.approx.ftz.f32 	%f4, %f3;
	add.f32 	%f5, %f4, 0f3F800000;
	rcp.approx.ftz.f32 	%f6, %f5;
	fma.rn.f32 	%f7, %f6, 0fC0000000, 0f3F800000;
	setp.ge.f32 	%p2, %f2, 0f41102CB4;
	selp.f32 	%f8, 0f3F800000, %f7, %p2;
	copysign.f32 	%f9, %f1, %f8;
	mul.f32 	%f10, %f1, %f1;
	fma.rn.f32 	%f11, %f10, 0f3C80F082, 0fBD563CAE;
	fma.rn.f32 	%f12, %f11, %f10, 0f3E085941;
	fma.rn.f32 	%f13, %f12, %f10, 0fBEAAA9ED;
	fma.rn.f32 	%f14, %f13, %f10, 0f00000000;
	fma.rn.f32 	%f15, %f14, %f1, %f1;
	setp.ge.f32 	%p3, %f2, 0f3F19999A;
	selp.f32 	%f16, %f9, %f15, %p3;
	st.global.f32 	[%rd4], %f16;
$L__BB0_2:
	ret;

}


// ===== COMPILED SASS (sm_100) =====

	.target	sm_100

	.elftype	@"ET_EXEC"


//--------------------- .note.nv.tkinfo           --------------------------
	.section	.note.nv.tkinfo,"",@"SHT_NOTE"
	.sectionflags	@"SHF_NOTE_NV_TKINFO"
	.tkinfo
        /*0018*/ 	.word	0x00000002
        /*0030*/ 	.string	""
        /*0030*/ 	.string	"ptxas"
        /*0030*/ 	.string	"Cuda compilation tools, release 13.0, V13.0.88"
        /*0030*/ 	.string	"Build cuda_13.0.r13.0/compiler.36424714_0"
        /*0030*/ 	.string	"-arch sm_100 -m 64 "



//--------------------- .note.nv.cuinfo           --------------------------
	.section	.note.nv.cuinfo,"",@"SHT_NOTE"
	.sectionflags	@"SHF_NOTE_NV_CUINFO"
        /*0018*/ 	.short	0x0002
        /*001a*/ 	.short	0x0064
        /*001c*/ 	.short	0x0082
	.zero		2


//--------------------- .nv.info                  --------------------------
	.section	.nv.info,"",@"SHT_CUDA_INFO"
	.align	4


	//----- nvinfo : EIATTR_REGCOUNT
	.align		4
        /*0000*/ 	.byte	0x04, 0x2f
        /*0002*/ 	.short	(.L_1 - .L_0)
	.align		4
.L_0:
        /*0004*/ 	.word	index@(tanh32)
        /*0008*/ 	.word	0x0000000c


	//----- nvinfo : EIATTR_FRAME_SIZE
	.align		4
.L_1:
        /*000c*/ 	.byte	0x04, 0x11
        /*000e*/ 	.short	(.L_3 - .L_2)
	.align		4
.L_2:
        /*0010*/ 	.word	index@(tanh32)
        /*0014*/ 	.word	0x00000000


	//----- nvinfo : EIATTR_MIN_STACK_SIZE
	.align		4
.L_3:
        /*0018*/ 	.byte	0x04, 0x12
        /*001a*/ 	.short	(.L_5 - .L_4)
	.align		4
.L_4:
        /*001c*/ 	.word	index@(tanh32)
        /*0020*/ 	.word	0x00000000
.L_5:


//--------------------- .nv.compat                --------------------------
	.section	.nv.compat,"",@"SHT_CUDA_COMPAT_INFO"
	.align	4
        /*0000*/ 	.byte	0x02, 0x09, 0x00, 0x00, 0x02, 0x02, 0x01, 0x00, 0x02, 0x05, 0x05, 0x00, 0x03, 0x07, 0x01, 0x01
        /*0010*/ 	.byte	0x02, 0x03, 0x00, 0x00, 0x02, 0x06, 0x01, 0x00, 0x04, 0x0b, 0x08, 0x00, 0x01, 0x00, 0x00, 0x00
        /*0020*/ 	.byte	0x00, 0x00, 0x00, 0x00


//--------------------- .nv.info.tanh32           --------------------------
	.section	.nv.info.tanh32,"",@"SHT_CUDA_INFO"
	.sectionflags	@""
	.align	4


	//----- nvinfo : EIATTR_CUDA_API_VERSION
	.align		4
        /*0000*/ 	.byte	0x04, 0x37
        /*0002*/ 	.short	(.L_7 - .L_6)
.L_6:
        /*0004*/ 	.word	0x00000082


	//----- nvinfo : EIATTR_KPARAM_INFO
	.align		4
.L_7:
        /*0008*/ 	.byte	0x04, 0x17
        /*000a*/ 	.short	(.L_9 - .L_8)
.L_8:
        /*000c*/ 	.word	0x00000000
        /*0010*/ 	.short	0x0001
        /*0012*/ 	.short	0x0008
        /*0014*/ 	.byte	0x00, 0xf0, 0x11, 0x00


	//----- nvinfo : EIATTR_KPARAM_INFO
	.align		4
.L_9:
        /*0018*/ 	.byte	0x04, 0x17
        /*001a*/ 	.short	(.L_11 - .L_10)
.L_10:
        /*001c*/ 	.word	0x00000000
        /*0020*/ 	.short	0x0000
        /*0022*/ 	.short	0x0000
        /*0024*/ 	.byte	0x00, 0xf5, 0x21, 0x00


	//----- nvinfo : EIATTR_SPARSE_MMA_MASK
	.align		4
.L_11:
        /*0028*/ 	.byte	0x03, 0x50
        /*002a*/ 	.short	0x0000


	//----- nvinfo : EIATTR_MAXREG_COUNT
	.align		4
        /*002c*/ 	.byte	0x03, 0x1b
        /*002e*/ 	.short	0x00ff


	//----- nvinfo : EIATTR_MERCURY_ISA_VERSION
	.align		4
        /*0030*/ 	.byte	0x03, 0x5f
        /*0032*/ 	.short	0x0101


	//----- nvinfo : EIATTR_VRC_CTA_INIT_COUNT
	.align		4
        /*0034*/ 	.byte	0x02, 0x4a
	.zero		1
	.zero		1


	//----- nvinfo : EIATTR_EXIT_INSTR_OFFSETS
	.align		4
        /*0038*/ 	.byte	0x04, 0x1c
        /*003a*/ 	.short	(.L_13 - .L_12)


	//   ....[0]....
.L_12:
        /*003c*/ 	.word	0x00000130


	//   ....[1]....
        /*0040*/ 	.word	0x000002a0


	//----- nvinfo : EIATTR_CBANK_PARAM_SIZE
	.align		4
.L_13:
        /*0044*/ 	.byte	0x03, 0x19
        /*0046*/ 	.short	0x000c


	//----- nvinfo : EIATTR_PARAM_CBANK
	.align		4
        /*0048*/ 	.byte	0x04, 0x0a
        /*004a*/ 	.short	(.L_15 - .L_14)
	.align		4
.L_14:
        /*004c*/ 	.word	index@(.nv.constant0.tanh32)
        /*0050*/ 	.short	0x0380
        /*0052*/ 	.short	0x000c


	//----- nvinfo : EIATTR_SW_WAR
	.align		4
.L_15:
        /*0054*/ 	.byte	0x04, 0x36
        /*0056*/ 	.short	(.L_17 - .L_16)
.L_16:
        /*0058*/ 	.word	0x00000008
.L_17:


//--------------------- .nv.callgraph             --------------------------
	.section	.nv.callgraph,"",@"SHT_CUDA_CALLGRAPH"
	.align	4
	.sectionentsize	8
	.align		4
        /*0000*/ 	.word	0x00000000
	.align		4
        /*0004*/ 	.word	0xffffffff
	.align		4
        /*0008*/ 	.word	0x00000000
	.align		4
        /*000c*/ 	.word	0xfffffffe
	.align		4
        /*0010*/ 	.word	0x00000000
	.align		4
        /*0014*/ 	.word	0xfffffffd
	.align		4
        /*0018*/ 	.word	0x00000000
	.align		4
        /*001c*/ 	.word	0xfffffffc


//--------------------- .text.tanh32              --------------------------
	.section	.text.tanh32,"ax",@progbits
	.align	128
        .global         tanh32
        .type           tanh32,@function
        .size           tanh32,(.L_x_1 - tanh32)
        .other          tanh32,@"STO_CUDA_ENTRY STV_DEFAULT"
tanh32:
.text.tanh32:
[----:B------:R-:W-:Y:S08]  /*0000*/  LDC R1, c[0x0][0x37c] ;  /* 0x0000df00ff017b82 */ /* 0x000ff00000000800 */
[----:B------:R-:W-:Y:S01]  /*0010*/  S2UR UR4, SR_CTAID.Y ;  /* 0x00000000000479c3 */ /* 0x000fe20000002600 */
[----:B------:R-:W0:Y:S01]  /*0020*/  S2R R3, SR_TID.Z ;  /* 0x0000000000037919 */ /* 0x000e220000002300 */
[----:B------:R-:W1:Y:S01]  /*0030*/  LDCU UR6, c[0x0][0x370] ;  /* 0x00006e00ff0677ac */ /* 0x000e620008000800 */
[----:B------:R-:W2:Y:S01]  /*0040*/  S2R R5, SR_TID.Y ;  /* 0x0000000000057919 */ /* 0x000ea20000002200 */
[----:B------:R-:W3:Y:S04]  /*0050*/  LDCU UR7, c[0x0][0x374] ;  /* 0x00006e80ff0777ac */ /* 0x000ee80008000800 */
[----:B------:R-:W3:Y:S01]  /*0060*/  S2UR UR8, SR_CTAID.Z ;  /* 0x00000000000879c3 */ /* 0x000ee20000002700 */
[----:B------:R-:W4:Y:S01]  /*0070*/  S2R R7, SR_TID.X ;  /* 0x0000000000077919 */ /* 0x000f220000002100 */
[----:B------:R-:W4:Y:S01]  /*0080*/  LDCU UR9, c[0x0][0x360] ;  /* 0x00006c00ff0977ac */ /* 0x000f220008000800 */
[----:B------:R-:W2:Y:S05]  /*0090*/  LDCU UR10, c[0x0][0x364] ;  /* 0x00006c80ff0a77ac */ /* 0x000eaa0008000800 */
[----:B------:R-:W1:Y:S08]  /*00a0*/  S2UR UR5, SR_CTAID.X ;  /* 0x00000000000579c3 */ /* 0x000e700000002500 */
[----:B------:R-:W0:Y:S01]  /*00b0*/  LDC R0, c[0x0][0x368] ;  /* 0x0000da00ff007b82 */ /* 0x000e220000000800 */
[----:B---3--:R-:W-:-:S04]  /*00c0*/  UIMAD UR4, UR7, UR8, UR4 ;  /* 0x00000008070472a4 */ /* 0x008fc8000f8e0204 */
[----:B-1----:R-:W-:Y:S01]  /*00d0*/  UIMAD UR4, UR4, UR6, UR5 ;  /* 0x00000006040472a4 */ /* 0x002fe2000f8e0205 */
[----:B------:R-:W1:Y:S05]  /*00e0*/  LDCU UR5, c[0x0][0x388] ;  /* 0x00007100ff0577ac */ /* 0x000e6a0008000800 */
[----:B0-----:R-:W-:-:S04]  /*00f0*/  IMAD R0, R0, UR4, R3 ;  /* 0x0000000400007c24 */ /* 0x001fc8000f8e0203 */
[----:B--2---:R-:W-:-:S04]  /*0100*/  IMAD R0, R0, UR10, R5 ;  /* 0x0000000a00007c24 */ /* 0x004fc8000f8e0205 */
[----:B----4-:R-:W-:-:S05]  /*0110*/  IMAD R5, R0, UR9, R7 ;  /* 0x0000000900057c24 */ /* 0x010fca000f8e0207 */
[----:B-1----:R-:W-:-:S13]  /*0120*/  ISETP.GE.AND P0, PT, R5, UR5, PT ;  /* 0x0000000505007c0c */ /* 0x002fda000bf06270 */
[----:B------:R-:W-:Y:S05]  /*0130*/  @P0 EXIT ;  /* 0x000000000000094d */ /* 0x000fea0003800000 */
[----:B------:R-:W0:Y:S01]  /*0140*/  LDC.64 R2, c[0x0][0x380] ;  /* 0x0000e000ff027b82 */ /* 0x000e220000000a00 */
[----:B------:R-:W1:Y:S01]  /*0150*/  LDCU.64 UR4, c[0x0][0x358] ;  /* 0x00006b00ff0477ac */ /* 0x000e620008000a00 */
[----:B0-----:R-:W-:-:S05]  /*0160*/  IMAD.WIDE R2, R5, 0x4, R2 ;  /* 0x0000000405027825 */ /* 0x001fca00078e0202 */
[----:B-1----:R-:W2:Y:S01]  /*0170*/  LDG.E R4, desc[UR4][R2.64] ;  /* 0x0000000402047981 */ /* 0x002ea2000c1e1900 */
[----:B------:R-:W-:Y:S01]  /*0180*/  HFMA2 R8, -RZ, RZ, 1.125, -9232 ;  /* 0x3c80f082ff087431 */ /* 0x000fe200000001ff */
[----:B------:R-:W-:Y:S01]  /*0190*/  MOV R6, 0x3f800000 ;  /* 0x3f80000000067802 */ /* 0x000fe20000000f00 */
[C---:B--2---:R-:W-:Y:S01]  /*01a0*/  FMUL R0, |R4|.reuse, 2.8853900432586669922 ;  /* 0x4038aa3b04007820 */ /* 0x044fe20000400200 */
[C---:B------:R-:W-:Y:S01]  /*01b0*/  FMUL R9, R4.reuse, R4 ;  /* 0x0000000404097220 */ /* 0x040fe20000400000 */
[C---:B------:R-:W-:Y:S02]  /*01c0*/  FSETP.GE.AND P1, PT, |R4|.reuse, 0.60000002384185791016, PT ;  /* 0x3f19999a0400780b */ /* 0x040fe40003f26200 */
[----:B------:R-:W-:Y:S01]  /*01d0*/  FSETP.GE.AND P0, PT, |R4|, 9.010913848876953125, PT ;  /* 0x41102cb40400780b */ /* 0x000fe20003f06200 */
[C---:B------:R-:W-:Y:S01]  /*01e0*/  FFMA R8, R9.reuse, R8, -0.052303962409496307373 ;  /* 0xbd563cae09087423 */ /* 0x040fe20000000008 */
[----:B------:R-:W0:Y:S03]  /*01f0*/  MUFU.EX2 R0, R0 ;  /* 0x0000000000007308 */ /* 0x000e260000000800 */
[----:B------:R-:W-:Y:S01]  /*0200*/  FFMA R8, R9, R8, 0.1331529766321182251 ;  /* 0x3e08594109087423 */ /* 0x000fe20000000008 */
[----:B0-----:R-:W-:-:S03]  /*0210*/  FADD R5, R0, 1 ;  /* 0x3f80000000057421 */ /* 0x001fc60000000000 */
[----:B------:R-:W-:-:S04]  /*0220*/  FFMA R0, R9, R8, -0.33332768082618713379 ;  /* 0xbeaaa9ed09007423 */ /* 0x000fc80000000008 */
[----:B------:R-:W-:Y:S01]  /*0230*/  FFMA R9, R9, R0, RZ ;  /* 0x0000000009097223 */ /* 0x000fe200000000ff */
[----:B------:R-:W0:Y:S02]  /*0240*/  MUFU.RCP R5, R5 ;  /* 0x0000000500057308 */ /* 0x000e240000001000 */
[----:B0-----:R-:W-:-:S05]  /*0250*/  FFMA R6, R5, -2, R6 ;  /* 0xc000000005067823 */ /* 0x001fca0000000006 */
[----:B------:R-:W-:-:S04]  /*0260*/  FSEL R7, R6, 1, !P0 ;  /* 0x3f80000006077808 */ /* 0x000fc80004000000 */
[--C-:B------:R-:W-:Y:S01]  /*0270*/  LOP3.LUT R7, R7, 0x80000000, R4.reuse, 0xb8, !PT ;  /* 0x8000000007077812 */ /* 0x100fe200078eb804 */
[----:B------:R-:W-:-:S05]  /*0280*/  @!P1 FFMA R7, R4, R9, R4 ;  /* 0x0000000904079223 */ /* 0x000fca0000000004 */
[----:B------:R-:W-:Y:S01]  /*0290*/  STG.E desc[UR4][R2.64], R7 ;  /* 0x0000000702007986 */ /* 0x000fe2000c101904 */
[----:B------:R-:W-:Y:S05]  /*02a0*/  EXIT ;  /* 0x000000000000794d */ /* 0x000fea0003800000 */
.L_x_0:
[----:B------:R-:W-:-:S00]  /*02b0*/  BRA `(.L_x_0) ;  /* 0xfffffffc00fc7947 */ /* 0x000fc0000383ffff */
[----:B------:R-:W-:-:S00]  /*02c0*/  NOP ;  /* 0x0000000000007918 */ /* 0x000fc00000000000 */
        /* <DEDUP_REMOVED lines=11> */
.L_x_1:


//--------------------- .nv.shared.reserved.0     --------------------------
	.section	.nv.shared.reserved.0,"aw",@nobits
	.weak		__nv_reservedSMEM_offset_0_alias
	.size		__nv_reservedSMEM_offset_0_alias, 0, 64
	.other		__nv_reservedSMEM_offset_0_alias,@"STO_CUDA_RESERVED_SHARED STV_DEFAULT"
__nv_reservedSMEM_offset_0_alias:
	.zero		0
	.zero		64


//--------------------- .nv.constant0.tanh32      --------------------------
	.section	.nv.constant0.tanh32,"a",@progbits
	.sectionflags	@""
	.align	4
.nv.constant0.tanh32:
	.zero		908


//--------------------- SYMBOLS --------------------------

	.type		.nv.reservedSmem.offset0,@object
	.size		.nv.reservedSmem.offset0,0x4
